	.headerflags	@"EF_CUDA_TEXMODE_UNIFIED EF_CUDA_64BIT_ADDRESS EF_CUDA_ACCELERATORS EF_CUDA_SM90 EF_CUDA_VIRTUAL_SM(EF_CUDA_SM90)"
	.elftype	@"ET_EXEC"


//--------------------- .nv.info                  --------------------------
	.section	.nv.info,"",@"SHT_CUDA_INFO"
	.align	4


	//----- nvinfo : EIATTR_REGCOUNT
	.align		4
        /*0000*/ 	.byte	0x04, 0x2f
        /*0002*/ 	.short	(.L_1 - .L_0)
	.align		4
.L_0:
        /*0004*/ 	.word	index@(triton_poi_fused_native_layer_norm_8)
        /*0008*/ 	.word	0x00000014


	//----- nvinfo : EIATTR_MIN_STACK_SIZE
	.align		4
.L_1:
        /*000c*/ 	.byte	0x04, 0x12
        /*000e*/ 	.short	(.L_3 - .L_2)
	.align		4
.L_2:
        /*0010*/ 	.word	index@(triton_poi_fused_native_layer_norm_8)
        /*0014*/ 	.word	0x00000000


	//----- nvinfo : EIATTR_FRAME_SIZE
	.align		4
.L_3:
        /*0018*/ 	.byte	0x04, 0x11
        /*001a*/ 	.short	(.L_5 - .L_4)
	.align		4
.L_4:
        /*001c*/ 	.word	index@(triton_poi_fused_native_layer_norm_8)
        /*0020*/ 	.word	0x00000000


	//----- nvinfo : EIATTR_MIN_STACK_SIZE
	.align		4
.L_5:
        /*0024*/ 	.byte	0x04, 0x12
        /*0026*/ 	.short	(.L_7 - .L_6)
	.align		4
.L_6:
        /*0028*/ 	.word	index@(triton_poi_fused_native_layer_norm_8)
        /*002c*/ 	.word	0x00000000
.L_7:


//--------------------- .nv.info.triton_poi_fused_native_layer_norm_8 --------------------------
	.section	.nv.info.triton_poi_fused_native_layer_norm_8,"",@"SHT_CUDA_INFO"
	.sectionflags	@""
	.align	4


	//----- nvinfo : EIATTR_CUDA_API_VERSION
	.align		4
        /*0000*/ 	.byte	0x04, 0x37
        /*0002*/ 	.short	(.L_9 - .L_8)
.L_8:
        /*0004*/ 	.word	0x0000007c


	//----- nvinfo : EIATTR_KPARAM_INFO
	.align		4
.L_9:
        /*0008*/ 	.byte	0x04, 0x17
        /*000a*/ 	.short	(.L_11 - .L_10)
.L_10:
        /*000c*/ 	.word	0x00000000
        /*0010*/ 	.short	0x0006
        /*0012*/ 	.short	0x0030
        /*0014*/ 	.byte	0x00, 0xf0, 0x11, 0x00


	//----- nvinfo : EIATTR_KPARAM_INFO
	.align		4
.L_11:
        /*0018*/ 	.byte	0x04, 0x17
        /*001a*/ 	.short	(.L_13 - .L_12)
.L_12:
        /*001c*/ 	.word	0x00000000
        /*0020*/ 	.short	0x0005
        /*0022*/ 	.short	0x0028
        /*0024*/ 	.byte	0x00, 0xf4, 0x21, 0x00


	//----- nvinfo : EIATTR_KPARAM_INFO
	.align		4
.L_13:
        /*0028*/ 	.byte	0x04, 0x17
        /*002a*/ 	.short	(.L_15 - .L_14)
.L_14:
        /*002c*/ 	.word	0x00000000
        /*0030*/ 	.short	0x0004
        /*0032*/ 	.short	0x0020
        /*0034*/ 	.byte	0x00, 0xf4, 0x21, 0x00


	//----- nvinfo : EIATTR_KPARAM_INFO
	.align		4
.L_15:
        /*0038*/ 	.byte	0x04, 0x17
        /*003a*/ 	.short	(.L_17 - .L_16)
.L_16:
        /*003c*/ 	.word	0x00000000
        /*0040*/ 	.short	0x0003
        /*0042*/ 	.short	0x0018
        /*0044*/ 	.byte	0x00, 0xf4, 0x21, 0x00


	//----- nvinfo : EIATTR_KPARAM_INFO
	.align		4
.L_17:
        /*0048*/ 	.byte	0x04, 0x17
        /*004a*/ 	.short	(.L_19 - .L_18)
.L_18:
        /*004c*/ 	.word	0x00000000
        /*0050*/ 	.short	0x0002
        /*0052*/ 	.short	0x0010
        /*0054*/ 	.byte	0x00, 0xf4, 0x21, 0x00


	//----- nvinfo : EIATTR_KPARAM_INFO
	.align		4
.L_19:
        /*0058*/ 	.byte	0x04, 0x17
        /*005a*/ 	.short	(.L_21 - .L_20)
.L_20:
        /*005c*/ 	.word	0x00000000
        /*0060*/ 	.short	0x0001
        /*0062*/ 	.short	0x0008
        /*0064*/ 	.byte	0x00, 0xf4, 0x21, 0x00


	//----- nvinfo : EIATTR_KPARAM_INFO
	.align		4
.L_21:
        /*0068*/ 	.byte	0x04, 0x17
        /*006a*/ 	.short	(.L_23 - .L_22)
.L_22:
        /*006c*/ 	.word	0x00000000
        /*0070*/ 	.short	0x0000
        /*0072*/ 	.short	0x0000
        /*0074*/ 	.byte	0x00, 0xf4, 0x21, 0x00


	//----- nvinfo : EIATTR_SPARSE_MMA_MASK
	.align		4
.L_23:
        /*0078*/ 	.byte	0x03, 0x50
        /*007a*/ 	.short	0x0000


	//----- nvinfo : EIATTR_MAXREG_COUNT
	.align		4
        /*007c*/ 	.byte	0x03, 0x1b
        /*007e*/ 	.short	0x00ff


	//----- nvinfo : EIATTR_EXIT_INSTR_OFFSETS
	.align		4
        /*0080*/ 	.byte	0x04, 0x1c
        /*0082*/ 	.short	(.L_25 - .L_24)


	//   ....[0]....
.L_24:
        /*0084*/ 	.word	0x00000230


	//   ....[1]....
        /*0088*/ 	.word	0x00000250


	//----- nvinfo : EIATTR_REQNTID
	.align		4
.L_25:
        /*008c*/ 	.byte	0x04, 0x10
        /*008e*/ 	.short	(.L_27 - .L_26)
.L_26:
        /*0090*/ 	.word	0x00000080
        /*0094*/ 	.word	0x00000001
        /*0098*/ 	.word	0x00000001


	//----- nvinfo : EIATTR_CBANK_PARAM_SIZE
	.align		4
.L_27:
        /*009c*/ 	.byte	0x03, 0x19
        /*009e*/ 	.short	0x0034


	//----- nvinfo : EIATTR_PARAM_CBANK
	.align		4
        /*00a0*/ 	.byte	0x04, 0x0a
        /*00a2*/ 	.short	(.L_29 - .L_28)
	.align		4
.L_28:
        /*00a4*/ 	.word	index@(.nv.constant0.triton_poi_fused_native_layer_norm_8)
        /*00a8*/ 	.short	0x0210
        /*00aa*/ 	.short	0x0034


	//----- nvinfo : EIATTR_SW_WAR
	.align		4
.L_29:
        /*00ac*/ 	.byte	0x04, 0x36
        /*00ae*/ 	.short	(.L_31 - .L_30)
.L_30:
        /*00b0*/ 	.word	0x00000008
.L_31:


//--------------------- .nv.callgraph             --------------------------
	.section	.nv.callgraph,"",@"SHT_CUDA_CALLGRAPH"
	.align	4
	.sectionentsize	8
	.align		4
        /*0000*/ 	.word	0x00000000
	.align		4
        /*0004*/ 	.word	0xffffffff
	.align		4
        /*0008*/ 	.word	0x00000000
	.align		4
        /*000c*/ 	.word	0xfffffffe
	.align		4
        /*0010*/ 	.word	0x00000000
	.align		4
        /*0014*/ 	.word	0xfffffffd
	.align		4
        /*0018*/ 	.word	0x00000000
	.align		4
        /*001c*/ 	.word	0xfffffffc


//--------------------- .text.triton_poi_fused_native_layer_norm_8 --------------------------
	.section	.text.triton_poi_fused_native_layer_norm_8,"ax",@progbits
	.align	128
        .global         triton_poi_fused_native_layer_norm_8
        .type           triton_poi_fused_native_layer_norm_8,@function
        .size           triton_poi_fused_native_layer_norm_8,(.L_x_1 - triton_poi_fused_native_layer_norm_8)
        .other          triton_poi_fused_native_layer_norm_8,@"STO_CUDA_ENTRY STV_DEFAULT"
triton_poi_fused_native_layer_norm_8:
.text.triton_poi_fused_native_layer_norm_8:
[----:B------:R-:W0:Y:S01]  /*0000*/  LDC R1, c[0x0][0x28] ;  /* 0x00000a00ff017b82 */ /* 0x000e220000000800 */
[----:B------:R-:W1:Y:S07]  /*0010*/  S2R R0, SR_TID.X ;  /* 0x0000000000007919 */ /* 0x000e6e0000002100 */
[----:B------:R-:W2:Y:S01]  /*0020*/  LDC.64 R12, c[0x0][0x210] ;  /* 0x00008400ff0c7b82 */ /* 0x000ea20000000a00 */
[----:B------:R-:W-:Y:S01]  /*0030*/  ULDC.64 UR4, c[0x0][0x208] ;  /* 0x0000820000047ab9 */ /* 0x000fe20000000a00 */
[----:B------:R-:W3:Y:S06]  /*0040*/  S2R R3, SR_CTAID.X ;  /* 0x0000000000037919 */ /* 0x000eec0000002500 */
[----:B------:R-:W4:Y:S08]  /*0050*/  LDC.64 R10, c[0x0][0x218] ;  /* 0x00008600ff0a7b82 */ /* 0x000f300000000a00 */
[----:B------:R-:W5:Y:S08]  /*0060*/  LDC.64 R6, c[0x0][0x220] ;  /* 0x00008800ff067b82 */ /* 0x000f700000000a00 */
[----:B------:R-:W5:Y:S01]  /*0070*/  LDC.64 R4, c[0x0][0x228] ;  /* 0x00008a00ff047b82 */ /* 0x000f620000000a00 */
[----:B-1----:R-:W-:-:S04]  /*0080*/  LOP3.LUT R0, R0, 0x7f, RZ, 0xc0, !PT ;  /* 0x0000007f00007812 */ /* 0x002fc800078ec0ff */
[----:B---3--:R-:W-:-:S03]  /*0090*/  LEA R0, R3, R0, 0x7 ;  /* 0x0000000003007211 */ /* 0x008fc600078e38ff */
[----:B------:R-:W1:Y:S01]  /*00a0*/  LDC.64 R2, c[0x0][0x230] ;  /* 0x00008c00ff027b82 */ /* 0x000e620000000a00 */
[----:B------:R-:W-:Y:S01]  /*00b0*/  SHF.R.S32.HI R9, RZ, 0x1f, R0 ;  /* 0x0000001fff097819 */ /* 0x000fe20000011400 */
[C---:B--2---:R-:W-:Y:S01]  /*00c0*/  IMAD.WIDE R12, R0.reuse, 0x4, R12 ;  /* 0x00000004000c7825 */ /* 0x044fe200078e020c */
[----:B------:R-:W-:Y:S02]  /*00d0*/  ISETP.GE.AND P0, PT, R0, 0x100, PT ;  /* 0x000001000000780c */ /* 0x000fe40003f06270 */
[----:B------:R-:W-:Y:S02]  /*00e0*/  LEA.HI R14, R9, R0, RZ, 0x2 ;  /* 0x00000000090e7211 */ /* 0x000fe400078f10ff */
[----:B------:R-:W-:Y:S02]  /*00f0*/  CS2R R8, SRZ ;  /* 0x0000000000087805 */ /* 0x000fe4000001ff00 */
[----:B------:R-:W-:Y:S02]  /*0100*/  SHF.R.S32.HI R15, RZ, 0x2, R14 ;  /* 0x00000002ff0f7819 */ /* 0x000fe4000001140e */
[----:B------:R-:W-:-:S03]  /*0110*/  LOP3.LUT R17, R14, 0xfffffffc, RZ, 0xc0, !PT ;  /* 0xfffffffc0e117812 */ /* 0x000fc600078ec0ff */
[C---:B----4-:R-:W-:Y:S01]  /*0120*/  IMAD.WIDE R10, R15.reuse, 0x4, R10 ;  /* 0x000000040f0a7825 */ /* 0x050fe200078e020a */
[----:B------:R-:W-:Y:S01]  /*0130*/  IADD3 R17, R0, -R17, RZ ;  /* 0x8000001100117210 */ /* 0x000fe20007ffe0ff */
[----:B------:R-:W-:Y:S01]  /*0140*/  HFMA2.MMA R16, -RZ, RZ, 0, 0 ;  /* 0x00000000ff107435 */ /* 0x000fe200000001ff */
[----:B------:R2:W3:Y:S01]  /*0150*/  @!P0 LDG.E R8, desc[UR4][R12.64] ;  /* 0x000000040c088981 */ /* 0x0004e2000c1e1900 */
[----:B-----5:R-:W-:Y:S01]  /*0160*/  IMAD.WIDE R6, R15, 0x4, R6 ;  /* 0x000000040f067825 */ /* 0x020fe200078e0206 */
[----:B------:R-:W-:Y:S02]  /*0170*/  CS2R R14, SRZ ;  /* 0x00000000000e7805 */ /* 0x000fe4000001ff00 */
[----:B------:R-:W3:Y:S01]  /*0180*/  @!P0 LDG.E.EL R9, desc[UR4][R10.64] ;  /* 0x000000040a098981 */ /* 0x000ee2000c2e1900 */
[----:B0-----:R-:W-:-:S03]  /*0190*/  IMAD.WIDE R4, R17, 0x4, R4 ;  /* 0x0000000411047825 */ /* 0x001fc600078e0204 */
[----:B------:R-:W4:Y:S01]  /*01a0*/  @!P0 LDG.E.EL R14, desc[UR4][R6.64] ;  /* 0x00000004060e8981 */ /* 0x000f22000c2e1900 */
[----:B-1----:R-:W-:Y:S01]  /*01b0*/  IMAD.WIDE R2, R17, 0x4, R2 ;  /* 0x0000000411027825 */ /* 0x002fe200078e0202 */
[----:B--2---:R-:W0:Y:S02]  /*01c0*/  LDC.64 R12, c[0x0][0x238] ;  /* 0x00008e00ff0c7b82 */ /* 0x004e240000000a00 */
[----:B------:R-:W2:Y:S04]  /*01d0*/  @!P0 LDG.E.EL R15, desc[UR4][R4.64] ;  /* 0x00000004040f8981 */ /* 0x000ea8000c2e1900 */
[----:B------:R-:W2:Y:S01]  /*01e0*/  @!P0 LDG.E.EL R16, desc[UR4][R2.64] ;  /* 0x0000000402108981 */ /* 0x000ea2000c2e1900 */
[----:B---3--:R-:W-:-:S04]  /*01f0*/  FADD R9, -R9, R8 ;  /* 0x0000000809097221 */ /* 0x008fc80000000100 */
[----:B----4-:R-:W-:Y:S01]  /*0200*/  FMUL R11, R9, R14 ;  /* 0x0000000e090b7220 */ /* 0x010fe20000400000 */
[----:B0-----:R-:W-:-:S04]  /*0210*/  IMAD.WIDE R8, R0, 0x4, R12 ;  /* 0x0000000400087825 */ /* 0x001fc800078e020c */
[----:B--2---:R-:W-:Y:S01]  /*0220*/  FFMA R11, R11, R15, R16 ;  /* 0x0000000f0b0b7223 */ /* 0x004fe20000000010 */
[----:B------:R-:W-:Y:S06]  /*0230*/  @P0 EXIT ;  /* 0x000000000000094d */ /* 0x000fec0003800000 */
[----:B------:R-:W-:Y:S01]  /*0240*/  STG.E desc[UR4][R8.64], R11 ;  /* 0x0000000b08007986 */ /* 0x000fe2000c101904 */
[----:B------:R-:W-:Y:S05]  /*0250*/  EXIT ;  /* 0x000000000000794d */ /* 0x000fea0003800000 */
.L_x_0:
[----:B------:R-:W-:-:S00]  /*0260*/  BRA `(.L_x_0) ;  /* 0xfffffffc00fc7947 */ /* 0x000fc0000383ffff */
[----:B------:R-:W-:-:S00]  /*0270*/  NOP ;  /* 0x0000000000007918 */ /* 0x000fc00000000000 */
        /* <DEDUP_REMOVED lines=8> */
.L_x_1:


//--------------------- .nv.constant0.triton_poi_fused_native_layer_norm_8 --------------------------
	.section	.nv.constant0.triton_poi_fused_native_layer_norm_8,"a",@progbits
	.sectionflags	@""
	.align	4
.nv.constant0.triton_poi_fused_native_layer_norm_8:
	.zero		580
